	.headerflags	@"EF_CUDA_TEXMODE_UNIFIED EF_CUDA_64BIT_ADDRESS EF_CUDA_SM86 EF_CUDA_VIRTUAL_SM(EF_CUDA_SM86)"
	.elftype	@"ET_EXEC"


//--------------------- .nv.info                  --------------------------
	.section	.nv.info,"",@"SHT_CUDA_INFO"
	.align	4


	//----- nvinfo : EIATTR_REGCOUNT
	.align		4
        /*0000*/ 	.byte	0x04, 0x2f
        /*0002*/ 	.short	(.L_3 - .L_2)
	.align		4
.L_2:
        /*0004*/ 	.word	index@(l2norm_fwd_kernel)
        /*0008*/ 	.word	0x0000003c


	//----- nvinfo : EIATTR_MAX_STACK_SIZE
	.align		4
.L_3:
        /*000c*/ 	.byte	0x04, 0x23
        /*000e*/ 	.short	(.L_5 - .L_4)
	.align		4
.L_4:
        /*0010*/ 	.word	index@(l2norm_fwd_kernel)
        /*0014*/ 	.word	0x00000000


	//----- nvinfo : EIATTR_MIN_STACK_SIZE
	.align		4
.L_5:
        /*0018*/ 	.byte	0x04, 0x12
        /*001a*/ 	.short	(.L_7 - .L_6)
	.align		4
.L_6:
        /*001c*/ 	.word	index@(l2norm_fwd_kernel)
        /*0020*/ 	.word	0x00000000


	//----- nvinfo : EIATTR_FRAME_SIZE
	.align		4
.L_7:
        /*0024*/ 	.byte	0x04, 0x11
        /*0026*/ 	.short	(.L_9 - .L_8)
	.align		4
.L_8:
        /*0028*/ 	.word	index@(l2norm_fwd_kernel)
        /*002c*/ 	.word	0x00000000
.L_9:


//--------------------- .nv.info.l2norm_fwd_kernel --------------------------
	.section	.nv.info.l2norm_fwd_kernel,"",@"SHT_CUDA_INFO"
	.align	4


	//----- nvinfo : EIATTR_CUDA_API_VERSION
	.align		4
        /*0000*/ 	.byte	0x04, 0x37
        /*0002*/ 	.short	(.L_11 - .L_10)
.L_10:
        /*0004*/ 	.word	0x0000007b


	//----- nvinfo : EIATTR_SW2861232_WAR
	.align		4
.L_11:
        /*0008*/ 	.byte	0x01, 0x35
	.zero		2


	//----- nvinfo : EIATTR_PARAM_CBANK
	.align		4
        /*000c*/ 	.byte	0x04, 0x0a
        /*000e*/ 	.short	(.L_13 - .L_12)
	.align		4
.L_12:
        /*0010*/ 	.word	index@(.nv.constant0.l2norm_fwd_kernel)
        /*0014*/ 	.short	0x0160
        /*0016*/ 	.short	0x001c


	//----- nvinfo : EIATTR_CBANK_PARAM_SIZE
	.align		4
.L_13:
        /*0018*/ 	.byte	0x03, 0x19
        /*001a*/ 	.short	0x001c


	//----- nvinfo : EIATTR_KPARAM_INFO
	.align		4
        /*001c*/ 	.byte	0x04, 0x17
        /*001e*/ 	.short	(.L_15 - .L_14)
.L_14:
        /*0020*/ 	.word	0x00000000
        /*0024*/ 	.short	0x0003
        /*0026*/ 	.short	0x0018
        /*0028*/ 	.byte	0x00, 0xf0, 0x11, 0x00


	//----- nvinfo : EIATTR_KPARAM_INFO
	.align		4
.L_15:
        /*002c*/ 	.byte	0x04, 0x17
        /*002e*/ 	.short	(.L_17 - .L_16)
.L_16:
        /*0030*/ 	.word	0x00000000
        /*0034*/ 	.short	0x0002
        /*0036*/ 	.short	0x0010
        /*0038*/ 	.byte	0x00, 0xf0, 0x21, 0x00


	//----- nvinfo : EIATTR_KPARAM_INFO
	.align		4
.L_17:
        /*003c*/ 	.byte	0x04, 0x17
        /*003e*/ 	.short	(.L_19 - .L_18)
.L_18:
        /*0040*/ 	.word	0x00000000
        /*0044*/ 	.short	0x0001
        /*0046*/ 	.short	0x0008
        /*0048*/ 	.byte	0x00, 0xf0, 0x21, 0x00


	//----- nvinfo : EIATTR_KPARAM_INFO
	.align		4
.L_19:
        /*004c*/ 	.byte	0x04, 0x17
        /*004e*/ 	.short	(.L_21 - .L_20)
.L_20:
        /*0050*/ 	.word	0x00000000
        /*0054*/ 	.short	0x0000
        /*0056*/ 	.short	0x0000
        /*0058*/ 	.byte	0x00, 0xf0, 0x21, 0x00


	//----- nvinfo : EIATTR_MAXREG_COUNT
	.align		4
.L_21:
        /*005c*/ 	.byte	0x03, 0x1b
        /*005e*/ 	.short	0x00ff


	//----- nvinfo : EIATTR_COOP_GROUP_MASK_REGIDS
	.align		4
        /*0060*/ 	.byte	0x04, 0x29
        /*0062*/ 	.short	(.L_23 - .L_22)


	//   ....[0]....
.L_22:
        /*0064*/ 	.word	0xffffffff


	//   ....[1]....
        /*0068*/ 	.word	0xffffffff


	//   ....[2]....
        /*006c*/ 	.word	0xffffffff


	//   ....[3]....
        /*0070*/ 	.word	0xffffffff


	//   ....[4]....
        /*0074*/ 	.word	0xffffffff


	//   ....[5]....
        /*0078*/ 	.word	0xffffffff


	//   ....[6]....
        /*007c*/ 	.word	0xffffffff


	//   ....[7]....
        /*0080*/ 	.word	0xffffffff


	//   ....[8]....
        /*0084*/ 	.word	0xffffffff


	//   ....[9]....
        /*0088*/ 	.word	0xffffffff


	//   ....[10]....
        /*008c*/ 	.word	0xffffffff


	//   ....[11]....
        /*0090*/ 	.word	0xffffffff


	//   ....[12]....
        /*0094*/ 	.word	0xffffffff


	//   ....[13]....
        /*0098*/ 	.word	0xffffffff


	//   ....[14]....
        /*009c*/ 	.word	0xffffffff


	//   ....[15]....
        /*00a0*/ 	.word	0xffffffff


	//----- nvinfo : EIATTR_COOP_GROUP_INSTR_OFFSETS
	.align		4
.L_23:
        /*00a4*/ 	.byte	0x04, 0x28
        /*00a6*/ 	.short	(.L_25 - .L_24)


	//   ....[0]....
.L_24:
        /*00a8*/ 	.word	0x000006c0


	//   ....[1]....
        /*00ac*/ 	.word	0x00000750


	//   ....[2]....
        /*00b0*/ 	.word	0x000007b0


	//   ....[3]....
        /*00b4*/ 	.word	0x000007f0


	//   ....[4]....
        /*00b8*/ 	.word	0x00000800


	//   ....[5]....
        /*00bc*/ 	.word	0x00000820


	//   ....[6]....
        /*00c0*/ 	.word	0x00000840


	//   ....[7]....
        /*00c4*/ 	.word	0x00000870


	//   ....[8]....
        /*00c8*/ 	.word	0x00000880


	//   ....[9]....
        /*00cc*/ 	.word	0x000008a0


	//   ....[10]....
        /*00d0*/ 	.word	0x000008c0


	//   ....[11]....
        /*00d4*/ 	.word	0x000008f0


	//   ....[12]....
        /*00d8*/ 	.word	0x00000900


	//   ....[13]....
        /*00dc*/ 	.word	0x00000930


	//   ....[14]....
        /*00e0*/ 	.word	0x00000950


	//   ....[15]....
        /*00e4*/ 	.word	0x00000980


	//----- nvinfo : EIATTR_EXIT_INSTR_OFFSETS
	.align		4
.L_25:
        /*00e8*/ 	.byte	0x04, 0x1c
        /*00ea*/ 	.short	(.L_27 - .L_26)


	//   ....[0]....
.L_26:
        /*00ec*/ 	.word	0x00001090


	//   ....[1]....
        /*00f0*/ 	.word	0x000010f0


	//----- nvinfo : EIATTR_MAX_THREADS
	.align		4
.L_27:
        /*00f4*/ 	.byte	0x04, 0x05
        /*00f6*/ 	.short	(.L_29 - .L_28)
.L_28:
        /*00f8*/ 	.word	0x00000040
        /*00fc*/ 	.word	0x00000001
        /*0100*/ 	.word	0x00000001
.L_29:


//--------------------- .nv.rel.action            --------------------------
	.section	.nv.rel.action,"",@"SHT_CUDA_RELOCINFO"
	.align	8
	.sectionentsize	8
        /*0000*/ 	.byte	0x73, 0x00, 0x00, 0x00, 0x00, 0x00, 0x00, 0x00, 0x00, 0x00, 0x00, 0x11, 0x25, 0x00, 0x05, 0x36


//--------------------- .nv.constant0.l2norm_fwd_kernel --------------------------
	.section	.nv.constant0.l2norm_fwd_kernel,"a",@progbits
	.align	4
.nv.constant0.l2norm_fwd_kernel:
	.zero		380


//--------------------- .text.l2norm_fwd_kernel   --------------------------
	.section	.text.l2norm_fwd_kernel,"ax",@progbits
	.sectionflags	@"SHF_BARRIERS=1"
	.sectioninfo	@"SHI_REGISTERS=60"
	.align	128
        .global         l2norm_fwd_kernel
        .type           l2norm_fwd_kernel,@function
        .size           l2norm_fwd_kernel,(.L_x_1 - l2norm_fwd_kernel)
        .other          l2norm_fwd_kernel,@"STO_CUDA_ENTRY STV_DEFAULT"
l2norm_fwd_kernel:
.text.l2norm_fwd_kernel:
[----:B------:R-:W-:-:S02]  /*0000*/  MOV R1, c[0x0][0x28] ;  /* 0x00000a0000017a02 */ /* 0x000fc40000000f00 */
[----:B------:R-:W0:Y:S01]  /*0010*/  S2R R0, SR_TID.X ;  /* 0x0000000000007919 */ /* 0x000e220000002100 */
[----:B------:R-:W-:Y:S01]  /*0020*/  CS2R R4, SRZ ;  /* 0x0000000000047805 */ /* 0x000fe2000001ff00 */
[----:B------:R-:W-:Y:S01]  /*0030*/  CS2R R6, SRZ ;  /* 0x0000000000067805 */ /* 0x000fe2000001ff00 */
[----:B------:R-:W-:Y:S01]  /*0040*/  ULDC.64 UR4, c[0x0][0x118] ;  /* 0x0000460000047ab9 */ /* 0x000fe20000000a00 */
[----:B------:R-:W1:Y:S01]  /*0050*/  S2R R21, SR_CTAID.X ;  /* 0x0000000000157919 */ /* 0x000e620000002500 */
[----:B0-----:R-:W-:Y:S02]  /*0060*/  SHF.R.U32.HI R28, RZ, 0x4, R0 ;  /* 0x00000004ff1c7819 */ /* 0x001fe40000011600 */
[----:B------:R-:W-:Y:S02]  /*0070*/  SHF.L.U32 R2, R0, 0x3, RZ ;  /* 0x0000000300027819 */ /* 0x000fe400000006ff */
[----:B-1----:R-:W-:Y:S02]  /*0080*/  SHF.L.U32 R21, R21, 0x4, RZ ;  /* 0x0000000415157819 */ /* 0x002fe400000006ff */
[----:B------:R-:W-:-:S02]  /*0090*/  SGXT.U32 R28, R28, 0x2 ;  /* 0x000000021c1c781a */ /* 0x000fc40000000000 */
[----:B------:R-:W-:Y:S02]  /*00a0*/  LOP3.LUT R16, R2, 0x78, RZ, 0xc0, !PT ;  /* 0x0000007802107812 */ /* 0x000fe400078ec0ff */
[----:B------:R-:W-:Y:S02]  /*00b0*/  LOP3.LUT R3, R21, R28, RZ, 0xfc, !PT ;  /* 0x0000001c15037212 */ /* 0x000fe400078efcff */
[----:B------:R-:W-:Y:S01]  /*00c0*/  SHF.R.S32.HI R2, RZ, 0x1f, R21 ;  /* 0x0000001fff027819 */ /* 0x000fe20000011415 */
[----:B------:R-:W-:Y:S01]  /*00d0*/  IMAD.WIDE.U32 R16, R16, 0x2, RZ ;  /* 0x0000000210107825 */ /* 0x000fe200078e00ff */
[C---:B------:R-:W-:Y:S02]  /*00e0*/  SHF.L.U32 R27, R3.reuse, 0x8, RZ ;  /* 0x00000008031b7819 */ /* 0x040fe400000006ff */
[C---:B------:R-:W-:Y:S02]  /*00f0*/  ISETP.GE.U32.AND P2, PT, R3.reuse, 0x1080, PT ;  /* 0x000010800300780c */ /* 0x040fe40003f46070 */
[----:B------:R-:W-:-:S02]  /*0100*/  SHF.L.U64.HI R3, R3, 0x8, R2 ;  /* 0x0000000803037819 */ /* 0x000fc40000010202 */
[----:B------:R-:W-:Y:S02]  /*0110*/  LOP3.LUT R27, R27, R16, RZ, 0xfc, !PT ;  /* 0x000000101b1b7212 */ /* 0x000fe400078efcff */
[----:B------:R-:W-:Y:S02]  /*0120*/  ISETP.GE.U32.AND.EX P2, PT, R2, RZ, PT, P2 ;  /* 0x000000ff0200720c */ /* 0x000fe40003f46120 */
[----:B------:R-:W-:Y:S02]  /*0130*/  LOP3.LUT R25, R21, 0x4, R28, 0xfe, !PT ;  /* 0x0000000415197812 */ /* 0x000fe400078efe1c */
[----:B------:R-:W-:Y:S02]  /*0140*/  LOP3.LUT R24, R3, R17, RZ, 0xfc, !PT ;  /* 0x0000001103187212 */ /* 0x000fe400078efcff */
[----:B------:R-:W-:Y:S02]  /*0150*/  IADD3 R12, P0, R27, c[0x0][0x160], RZ ;  /* 0x000058001b0c7a10 */ /* 0x000fe40007f1e0ff */
[----:B------:R-:W-:-:S02]  /*0160*/  SHF.L.U32 R3, R25, 0x8, RZ ;  /* 0x0000000819037819 */ /* 0x000fc400000006ff */
[----:B------:R-:W-:Y:S02]  /*0170*/  ISETP.GE.U32.AND P3, PT, R25, 0x1080, PT ;  /* 0x000010801900780c */ /* 0x000fe40003f66070 */
[----:B------:R-:W-:Y:S02]  /*0180*/  LOP3.LUT R15, R21, 0x8, R28, 0xfe, !PT ;  /* 0x00000008150f7812 */ /* 0x000fe400078efe1c */
[----:B------:R-:W-:Y:S02]  /*0190*/  IADD3.X R13, R24, c[0x0][0x164], RZ, P0, !PT ;  /* 0x00005900180d7a10 */ /* 0x000fe400007fe4ff */
[----:B------:R-:W-:Y:S02]  /*01a0*/  SHF.L.U64.HI R25, R25, 0x8, R2 ;  /* 0x0000000819197819 */ /* 0x000fe40000010202 */
[----:B------:R-:W-:Y:S01]  /*01b0*/  LOP3.LUT R26, R3, R16, RZ, 0xfc, !PT ;  /* 0x00000010031a7212 */ /* 0x000fe200078efcff */
[----:B------:R0:W2:Y:S01]  /*01c0*/  @!P2 LDG.E.128 R4, [R12.64] ;  /* 0x000000040c04a981 */ /* 0x0000a2000c1e1d00 */
[----:B------:R-:W-:Y:S01]  /*01d0*/  ISETP.GE.U32.AND.EX P3, PT, R2, RZ, PT, P3 ;  /* 0x000000ff0200720c */ /* 0x000fe20003f66130 */
[----:B------:R-:W-:Y:S01]  /*01e0*/  CS2R R8, SRZ ;  /* 0x0000000000087805 */ /* 0x000fe2000001ff00 */
[C---:B------:R-:W-:Y:S01]  /*01f0*/  ISETP.GE.U32.AND P1, PT, R15.reuse, 0x1080, PT ;  /* 0x000010800f00780c */ /* 0x040fe20003f26070 */
[----:B------:R-:W-:Y:S01]  /*0200*/  CS2R R10, SRZ ;  /* 0x00000000000a7805 */ /* 0x000fe2000001ff00 */
[----:B------:R-:W-:-:S02]  /*0210*/  SHF.L.U32 R3, R15, 0x8, RZ ;  /* 0x000000080f037819 */ /* 0x000fc400000006ff */
[----:B------:R-:W-:Y:S02]  /*0220*/  LOP3.LUT R25, R25, R17, RZ, 0xfc, !PT ;  /* 0x0000001119197212 */ /* 0x000fe400078efcff */
[----:B------:R-:W-:Y:S02]  /*0230*/  IADD3 R18, P0, R26, c[0x0][0x160], RZ ;  /* 0x000058001a127a10 */ /* 0x000fe40007f1e0ff */
[----:B0-----:R-:W-:Y:S02]  /*0240*/  SHF.L.U64.HI R13, R15, 0x8, R2 ;  /* 0x000000080f0d7819 */ /* 0x001fe40000010202 */
[----:B------:R-:W-:Y:S02]  /*0250*/  LOP3.LUT R20, R3, R16, RZ, 0xfc, !PT ;  /* 0x0000001003147212 */ /* 0x000fe400078efcff */
[----:B------:R-:W-:Y:S02]  /*0260*/  ISETP.GE.U32.AND.EX P1, PT, R2, RZ, PT, P1 ;  /* 0x000000ff0200720c */ /* 0x000fe40003f26110 */
[----:B------:R-:W-:-:S02]  /*0270*/  IADD3.X R19, R25, c[0x0][0x164], RZ, P0, !PT ;  /* 0x0000590019137a10 */ /* 0x000fc400007fe4ff */
[----:B------:R-:W-:Y:S02]  /*0280*/  LOP3.LUT R22, R13, R17, RZ, 0xfc, !PT ;  /* 0x000000110d167212 */ /* 0x000fe400078efcff */
[----:B------:R-:W-:Y:S01]  /*0290*/  IADD3 R30, P0, R20, c[0x0][0x160], RZ ;  /* 0x00005800141e7a10 */ /* 0x000fe20007f1e0ff */
[----:B------:R-:W-:Y:S01]  /*02a0*/  CS2R R12, SRZ ;  /* 0x00000000000c7805 */ /* 0x000fe2000001ff00 */
[----:B------:R-:W-:Y:S01]  /*02b0*/  LOP3.LUT R23, R21, 0xc, R28, 0xfe, !PT ;  /* 0x0000000c15177812 */ /* 0x000fe200078efe1c */
[----:B------:R-:W-:Y:S01]  /*02c0*/  CS2R R14, SRZ ;  /* 0x00000000000e7805 */ /* 0x000fe2000001ff00 */
[----:B------:R-:W-:Y:S01]  /*02d0*/  IADD3.X R31, R22, c[0x0][0x164], RZ, P0, !PT ;  /* 0x00005900161f7a10 */ /* 0x000fe200007fe4ff */
[----:B------:R0:W3:Y:S01]  /*02e0*/  @!P3 LDG.E.128 R8, [R18.64] ;  /* 0x000000041208b981 */ /* 0x0000e2000c1e1d00 */
[C---:B------:R-:W-:Y:S02]  /*02f0*/  ISETP.GE.U32.AND P0, PT, R23.reuse, 0x1080, PT ;  /* 0x000010801700780c */ /* 0x040fe40003f06070 */
[C---:B------:R-:W-:Y:S01]  /*0300*/  SHF.L.U32 R3, R23.reuse, 0x8, RZ ;  /* 0x0000000817037819 */ /* 0x040fe200000006ff */
[----:B------:R2:W4:Y:S01]  /*0310*/  @!P1 LDG.E.128 R12, [R30.64] ;  /* 0x000000041e0c9981 */ /* 0x000522000c1e1d00 */
[----:B------:R-:W-:-:S02]  /*0320*/  SHF.L.U64.HI R23, R23, 0x8, R2 ;  /* 0x0000000817177819 */ /* 0x000fc40000010202 */
[----:B------:R-:W-:Y:S02]  /*0330*/  LOP3.LUT R3, R3, R16, RZ, 0xfc, !PT ;  /* 0x0000001003037212 */ /* 0x000fe400078efcff */
[----:B------:R-:W-:Y:S01]  /*0340*/  ISETP.GE.U32.AND.EX P0, PT, R2, RZ, PT, P0 ;  /* 0x000000ff0200720c */ /* 0x000fe20003f06100 */
[----:B0-----:R-:W-:Y:S01]  /*0350*/  CS2R R18, SRZ ;  /* 0x0000000000127805 */ /* 0x001fe2000001ff00 */
[----:B------:R-:W-:Y:S02]  /*0360*/  LOP3.LUT R23, R23, R17, RZ, 0xfc, !PT ;  /* 0x0000001117177212 */ /* 0x000fe400078efcff */
[----:B------:R-:W-:Y:S01]  /*0370*/  IADD3 R36, P4, R3, c[0x0][0x160], RZ ;  /* 0x0000580003247a10 */ /* 0x000fe20007f9e0ff */
[----:B------:R-:W-:-:S03]  /*0380*/  CS2R R16, SRZ ;  /* 0x0000000000107805 */ /* 0x000fc6000001ff00 */
[----:B------:R-:W-:-:S05]  /*0390*/  IADD3.X R37, R23, c[0x0][0x164], RZ, P4, !PT ;  /* 0x0000590017257a10 */ /* 0x000fca00027fe4ff */
[----:B------:R0:W5:Y:S01]  /*03a0*/  @!P0 LDG.E.128 R16, [R36.64] ;  /* 0x0000000424108981 */ /* 0x000162000c1e1d00 */
[--C-:B--2---:R-:W-:Y:S02]  /*03b0*/  HADD2.F32 R30, -RZ, R4.reuse.H1_H1 ;  /* 0x30000004ff1e7230 */ /* 0x104fe40000004100 */
[----:B------:R-:W-:Y:S02]  /*03c0*/  HADD2.F32 R29, -RZ, R4.H0_H0 ;  /* 0x20000004ff1d7230 */ /* 0x000fe40000004100 */
[--C-:B------:R-:W-:Y:S01]  /*03d0*/  HADD2.F32 R31, -RZ, R5.reuse.H0_H0 ;  /* 0x20000005ff1f7230 */ /* 0x100fe20000004100 */
[----:B------:R-:W-:Y:S01]  /*03e0*/  FMUL R38, R30, R30 ;  /* 0x0000001e1e267220 */ /* 0x000fe20000400000 */
[----:B------:R-:W-:Y:S02]  /*03f0*/  HADD2.F32 R4, -RZ, R5.H1_H1 ;  /* 0x30000005ff047230 */ /* 0x000fe40000004100 */
[--C-:B------:R-:W-:Y:S01]  /*0400*/  HADD2.F32 R32, -RZ, R7.reuse.H1_H1 ;  /* 0x30000007ff207230 */ /* 0x100fe20000004100 */
[----:B------:R-:W-:Y:S01]  /*0410*/  FFMA R40, R29, R29, R38 ;  /* 0x0000001d1d287223 */ /* 0x000fe20000000026 */
[----:B------:R-:W-:-:S02]  /*0420*/  HADD2.F32 R33, -RZ, R7.H0_H0 ;  /* 0x20000007ff217230 */ /* 0x000fc40000004100 */
[--C-:B------:R-:W-:Y:S01]  /*0430*/  HADD2.F32 R5, -RZ, R6.reuse.H1_H1 ;  /* 0x30000006ff057230 */ /* 0x100fe20000004100 */
[----:B------:R-:W-:Y:S01]  /*0440*/  FFMA R43, R31, R31, R40 ;  /* 0x0000001f1f2b7223 */ /* 0x000fe20000000028 */
[----:B------:R-:W-:Y:S02]  /*0450*/  HADD2.F32 R6, -RZ, R6.H0_H0 ;  /* 0x20000006ff067230 */ /* 0x000fe40000004100 */
[----:B---3--:R-:W-:Y:S02]  /*0460*/  HADD2.F32 R34, -RZ, R8.H1_H1 ;  /* 0x30000008ff227230 */ /* 0x008fe40000004100 */
[--C-:B------:R-:W-:Y:S02]  /*0470*/  HADD2.F32 R35, -RZ, R10.reuse.H1_H1 ;  /* 0x3000000aff237230 */ /* 0x100fe40000004100 */
[----:B------:R-:W-:Y:S02]  /*0480*/  HADD2.F32 R39, -RZ, R10.H0_H0 ;  /* 0x2000000aff277230 */ /* 0x000fe40000004100 */
[----:B------:R-:W-:-:S02]  /*0490*/  HADD2.F32 R10, -RZ, R11.H1_H1 ;  /* 0x3000000bff0a7230 */ /* 0x000fc40000004100 */
[----:B0-----:R-:W-:Y:S02]  /*04a0*/  HADD2.F32 R36, -RZ, R11.H0_H0 ;  /* 0x2000000bff247230 */ /* 0x001fe40000004100 */
[----:B------:R-:W-:Y:S02]  /*04b0*/  HADD2.F32 R7, -RZ, R8.H0_H0 ;  /* 0x20000008ff077230 */ /* 0x000fe40000004100 */
[--C-:B----4-:R-:W-:Y:S02]  /*04c0*/  HADD2.F32 R11, -RZ, R12.reuse.H0_H0 ;  /* 0x2000000cff0b7230 */ /* 0x110fe40000004100 */
[----:B------:R-:W-:Y:S01]  /*04d0*/  HADD2.F32 R38, -RZ, R12.H1_H1 ;  /* 0x3000000cff267230 */ /* 0x000fe20000004100 */
[----:B------:R-:W-:Y:S01]  /*04e0*/  FMUL R12, R34, R34 ;  /* 0x00000022220c7220 */ /* 0x000fe20000400000 */
[----:B------:R-:W-:Y:S02]  /*04f0*/  HADD2.F32 R8, -RZ, R9.H1_H1 ;  /* 0x30000009ff087230 */ /* 0x000fe40000004100 */
[--C-:B------:R-:W-:Y:S01]  /*0500*/  HADD2.F32 R37, -RZ, R13.reuse.H1_H1 ;  /* 0x3000000dff257230 */ /* 0x100fe20000004100 */
[----:B------:R-:W-:Y:S01]  /*0510*/  FFMA R46, R7, R7, R12 ;  /* 0x00000007072e7223 */ /* 0x000fe2000000000c */
[----:B------:R-:W-:Y:S01]  /*0520*/  HADD2.F32 R41, -RZ, R13.H0_H0 ;  /* 0x2000000dff297230 */ /* 0x000fe20000004100 */
[----:B------:R-:W-:Y:S01]  /*0530*/  FFMA R13, R4, R4, R43 ;  /* 0x00000004040d7223 */ /* 0x000fe2000000002b */
[----:B------:R-:W-:-:S02]  /*0540*/  HADD2.F32 R9, -RZ, R9.H0_H0 ;  /* 0x20000009ff097230 */ /* 0x000fc40000004100 */
[--C-:B------:R-:W-:Y:S01]  /*0550*/  HADD2.F32 R40, -RZ, R14.reuse.H1_H1 ;  /* 0x3000000eff287230 */ /* 0x100fe20000004100 */
[----:B------:R-:W-:Y:S01]  /*0560*/  FFMA R12, R6, R6, R13 ;  /* 0x00000006060c7223 */ /* 0x000fe2000000000d */
[----:B------:R-:W-:Y:S01]  /*0570*/  HADD2.F32 R42, -RZ, R14.H0_H0 ;  /* 0x2000000eff2a7230 */ /* 0x000fe20000004100 */
[----:B------:R-:W-:Y:S01]  /*0580*/  FMUL R14, R38, R38 ;  /* 0x00000026260e7220 */ /* 0x000fe20000400000 */
[----:B------:R-:W-:Y:S01]  /*0590*/  FFMA R13, R9, R9, R46 ;  /* 0x00000009090d7223 */ /* 0x000fe2000000002e */
[----:B------:R-:W-:Y:S01]  /*05a0*/  FFMA R46, R5, R5, R12 ;  /* 0x00000005052e7223 */ /* 0x000fe2000000000c */
[--C-:B-----5:R-:W-:Y:S01]  /*05b0*/  HADD2.F32 R12, -RZ, R16.reuse.H0_H0 ;  /* 0x20000010ff0c7230 */ /* 0x120fe20000004100 */
[----:B------:R-:W-:Y:S01]  /*05c0*/  FFMA R48, R11, R11, R14 ;  /* 0x0000000b0b307223 */ /* 0x000fe2000000000e */
[----:B------:R-:W-:Y:S01]  /*05d0*/  FFMA R14, R8, R8, R13 ;  /* 0x00000008080e7223 */ /* 0x000fe2000000000d */
[----:B------:R-:W-:Y:S01]  /*05e0*/  HADD2.F32 R16, -RZ, R16.H1_H1 ;  /* 0x30000010ff107230 */ /* 0x000fe20000004100 */
[----:B------:R-:W-:Y:S01]  /*05f0*/  FFMA R45, R33, R33, R46 ;  /* 0x00000021212d7223 */ /* 0x000fe2000000002e */
[----:B------:R-:W-:Y:S01]  /*0600*/  FFMA R48, R41, R41, R48 ;  /* 0x0000002929307223 */ /* 0x000fe20000000030 */
[----:B------:R-:W-:Y:S01]  /*0610*/  FFMA R14, R39, R39, R14 ;  /* 0x00000027270e7223 */ /* 0x000fe2000000000e */
[--C-:B------:R-:W-:Y:S01]  /*0620*/  HADD2.F32 R43, -RZ, R15.reuse.H1_H1 ;  /* 0x3000000fff2b7230 */ /* 0x100fe20000004100 */
[----:B------:R-:W-:Y:S01]  /*0630*/  FFMA R45, R32, R32, R45 ;  /* 0x00000020202d7223 */ /* 0x000fe2000000002d */
[----:B------:R-:W-:Y:S01]  /*0640*/  HADD2.F32 R44, -RZ, R15.H0_H0 ;  /* 0x2000000fff2c7230 */ /* 0x000fe20000004100 */
[----:B------:R-:W-:Y:S01]  /*0650*/  FMUL R15, R16, R16 ;  /* 0x00000010100f7220 */ /* 0x000fe20000400000 */
[----:B------:R-:W-:Y:S01]  /*0660*/  FFMA R49, R37, R37, R48 ;  /* 0x0000002525317223 */ /* 0x000fe20000000030 */
[----:B------:R-:W-:Y:S01]  /*0670*/  FFMA R47, R35, R35, R14 ;  /* 0x00000023232f7223 */ /* 0x000fe2000000000e */
[--C-:B------:R-:W-:Y:S01]  /*0680*/  HADD2.F32 R13, -RZ, R17.reuse.H0_H0 ;  /* 0x20000011ff0d7230 */ /* 0x100fe20000004100 */
[----:B------:R-:W-:Y:S01]  /*0690*/  FFMA R14, R12, R12, R15 ;  /* 0x0000000c0c0e7223 */ /* 0x000fe2000000000f */
[----:B------:R-:W-:Y:S01]  /*06a0*/  FFMA R49, R42, R42, R49 ;  /* 0x0000002a2a317223 */ /* 0x000fe20000000031 */
[----:B------:R-:W-:Y:S01]  /*06b0*/  FFMA R47, R36, R36, R47 ;  /* 0x00000024242f7223 */ /* 0x000fe2000000002f */
[----:B------:R-:W0:Y:S01]  /*06c0*/  SHFL.BFLY PT, R46, R45, 0x8, 0x1f ;  /* 0x0d001f002d2e7f89 */ /* 0x000e2200000e0000 */
[----:B------:R-:W-:Y:S01]  /*06d0*/  HADD2.F32 R17, -RZ, R17.H1_H1 ;  /* 0x30000011ff117230 */ /* 0x000fe20000004100 */
[----:B------:R-:W-:Y:S01]  /*06e0*/  FFMA R48, R13, R13, R14 ;  /* 0x0000000d0d307223 */ /* 0x000fe2000000000e */
[----:B------:R-:W-:Y:S01]  /*06f0*/  FFMA R49, R40, R40, R49 ;  /* 0x0000002828317223 */ /* 0x000fe20000000031 */
[----:B------:R-:W-:Y:S01]  /*0700*/  FFMA R47, R10, R10, R47 ;  /* 0x0000000a0a2f7223 */ /* 0x000fe2000000002f */
[--C-:B------:R-:W-:Y:S01]  /*0710*/  HADD2.F32 R14, -RZ, R18.reuse.H0_H0 ;  /* 0x20000012ff0e7230 */ /* 0x100fe20000004100 */
[----:B------:R-:W-:Y:S01]  /*0720*/  FFMA R15, R17, R17, R48 ;  /* 0x00000011110f7223 */ /* 0x000fe20000000030 */
[----:B------:R-:W-:Y:S01]  /*0730*/  FFMA R48, R44, R44, R49 ;  /* 0x0000002c2c307223 */ /* 0x000fe20000000031 */
[----:B------:R-:W-:Y:S01]  /*0740*/  HADD2.F32 R18, -RZ, R18.H1_H1 ;  /* 0x30000012ff127230 */ /* 0x000fe20000004100 */
[----:B------:R-:W1:Y:S01]  /*0750*/  SHFL.BFLY PT, R52, R47, 0x8, 0x1f ;  /* 0x0d001f002f347f89 */ /* 0x000e6200000e0000 */
[----:B------:R-:W-:Y:S01]  /*0760*/  FFMA R49, R14, R14, R15 ;  /* 0x0000000e0e317223 */ /* 0x000fe2000000000f */
[----:B------:R-:W-:Y:S01]  /*0770*/  FFMA R48, R43, R43, R48 ;  /* 0x0000002b2b307223 */ /* 0x000fe20000000030 */
[----:B------:R-:W-:-:S02]  /*0780*/  HADD2.F32 R15, -RZ, R19.H0_H0 ;  /* 0x20000013ff0f7230 */ /* 0x000fc40000004100 */
[----:B------:R-:W-:Y:S01]  /*0790*/  FFMA R50, R18, R18, R49 ;  /* 0x0000001212327223 */ /* 0x000fe20000000031 */
[----:B------:R-:W-:Y:S01]  /*07a0*/  HADD2.F32 R19, -RZ, R19.H1_H1 ;  /* 0x30000013ff137230 */ /* 0x000fe20000004100 */
[----:B------:R-:W2:Y:S02]  /*07b0*/  SHFL.BFLY PT, R49, R48, 0x8, 0x1f ;  /* 0x0d001f0030317f89 */ /* 0x000ea400000e0000 */
[----:B------:R-:W-:-:S04]  /*07c0*/  FFMA R50, R15, R15, R50 ;  /* 0x0000000f0f327223 */ /* 0x000fc80000000032 */
[----:B------:R-:W-:Y:S01]  /*07d0*/  FFMA R50, R19, R19, R50 ;  /* 0x0000001313327223 */ /* 0x000fe20000000032 */
[----:B0-----:R-:W-:-:S04]  /*07e0*/  FADD R46, R45, R46 ;  /* 0x0000002e2d2e7221 */ /* 0x001fc80000000000 */
[----:B------:R-:W0:Y:S04]  /*07f0*/  SHFL.BFLY PT, R53, R50, 0x8, 0x1f ;  /* 0x0d001f0032357f89 */ /* 0x000e2800000e0000 */
[----:B------:R-:W3:Y:S01]  /*0800*/  SHFL.BFLY PT, R45, R46, 0x4, 0x1f ;  /* 0x0c801f002e2d7f89 */ /* 0x000ee200000e0000 */
[----:B-1----:R-:W-:-:S05]  /*0810*/  FADD R52, R47, R52 ;  /* 0x000000342f347221 */ /* 0x002fca0000000000 */
[----:B------:R-:W1:Y:S01]  /*0820*/  SHFL.BFLY PT, R47, R52, 0x4, 0x1f ;  /* 0x0c801f00342f7f89 */ /* 0x000e6200000e0000 */
[----:B--2---:R-:W-:-:S05]  /*0830*/  FADD R51, R48, R49 ;  /* 0x0000003130337221 */ /* 0x004fca0000000000 */
[----:B------:R-:W2:Y:S01]  /*0840*/  SHFL.BFLY PT, R54, R51, 0x4, 0x1f ;  /* 0x0c801f0033367f89 */ /* 0x000ea200000e0000 */
[----:B0-----:R-:W-:Y:S01]  /*0850*/  FADD R55, R50, R53 ;  /* 0x0000003532377221 */ /* 0x001fe20000000000 */
[----:B---3--:R-:W-:-:S04]  /*0860*/  FADD R45, R46, R45 ;  /* 0x0000002d2e2d7221 */ /* 0x008fc80000000000 */
        /* <DEDUP_REMOVED lines=10> */
[----:B-1----:R-:W-:Y:S01]  /*0910*/  FADD R46, R49, R46 ;  /* 0x0000002e312e7221 */ /* 0x002fe20000000000 */
[----:B------:R-:W-:-:S04]  /*0920*/  MOV R49, 0x3e800000 ;  /* 0x3e80000000317802 */ /* 0x000fc80000000f00 */
[----:B------:R-:W1:Y:S01]  /*0930*/  SHFL.BFLY PT, R51, R46, 0x1, 0x1f ;  /* 0x0c201f002e337f89 */ /* 0x000e6200000e0000 */
[----:B--2---:R-:W-:-:S05]  /*0940*/  FADD R53, R54, R53 ;  /* 0x0000003536357221 */ /* 0x004fca0000000000 */
[----:B------:R-:W2:Y:S01]  /*0950*/  SHFL.BFLY PT, R50, R53, 0x1, 0x1f ;  /* 0x0c201f0035327f89 */ /* 0x000ea200000e0000 */
[----:B0-----:R-:W-:Y:S01]  /*0960*/  FADD R57, R56, R57 ;  /* 0x0000003938397221 */ /* 0x001fe20000000000 */
[----:B---3--:R-:W-:-:S04]  /*0970*/  FADD R47, R48, R47 ;  /* 0x0000002f302f7221 */ /* 0x008fc80000000000 */
[----:B------:R-:W0:Y:S01]  /*0980*/  SHFL.BFLY PT, R52, R57, 0x1, 0x1f ;  /* 0x0c201f0039347f89 */ /* 0x000e2200000e0000 */
[----:B------:R-:W-:Y:S01]  /*0990*/  FADD R47, R47, c[0x0][0x178] ;  /* 0x00005e002f2f7621 */ /* 0x000fe20000000000 */
[----:B-1----:R-:W-:-:S03]  /*09a0*/  FADD R51, R46, R51 ;  /* 0x000000332e337221 */ /* 0x002fc60000000000 */
[----:B------:R-:W1:Y:S01]  /*09b0*/  MUFU.SQRT R45, R47 ;  /* 0x0000002f002d7308 */ /* 0x000e620000002000 */
[----:B------:R-:W-:Y:S01]  /*09c0*/  FADD R51, R51, c[0x0][0x178] ;  /* 0x00005e0033337621 */ /* 0x000fe20000000000 */
[----:B--2---:R-:W-:-:S06]  /*09d0*/  FADD R50, R53, R50 ;  /* 0x0000003235327221 */ /* 0x004fcc0000000000 */
[----:B------:R-:W2:Y:S01]  /*09e0*/  MUFU.SQRT R51, R51 ;  /* 0x0000003300337308 */ /* 0x000ea20000002000 */
[----:B------:R-:W-:Y:S01]  /*09f0*/  FADD R50, R50, c[0x0][0x178] ;  /* 0x00005e0032327621 */ /* 0x000fe20000000000 */
[----:B-1----:R-:W-:-:S06]  /*0a00*/  FSETP.GT.AND P5, PT, R45, 8.50705917302346158658e+37, PT ;  /* 0x7e8000002d00780b */ /* 0x002fcc0003fa4000 */
[----:B------:R-:W1:Y:S01]  /*0a10*/  MUFU.SQRT R50, R50 ;  /* 0x0000003200327308 */ /* 0x000e620000002000 */
[----:B------:R-:W-:Y:S01]  /*0a20*/  FSETP.GEU.AND P4, PT, R45, 1.175494350822287508e-38, PT ;  /* 0x008000002d00780b */ /* 0x000fe20003f8e000 */
[----:B0-----:R-:W-:Y:S01]  /*0a30*/  FADD R52, R57, R52 ;  /* 0x0000003439347221 */ /* 0x001fe20000000000 */
[----:B------:R-:W-:-:S03]  /*0a40*/  FSEL R48, R49, 1, P5 ;  /* 0x3f80000031307808 */ /* 0x000fc60002800000 */
[----:B------:R-:W-:Y:S01]  /*0a50*/  FADD R52, R52, c[0x0][0x178] ;  /* 0x00005e0034347621 */ /* 0x000fe20000000000 */
[----:B--2---:R-:W-:-:S03]  /*0a60*/  FSETP.GT.AND P6, PT, R51, 8.50705917302346158658e+37, PT ;  /* 0x7e8000003300780b */ /* 0x004fc60003fc4000 */
[----:B------:R-:W0:Y:S01]  /*0a70*/  MUFU.SQRT R46, R52 ;  /* 0x00000034002e7308 */ /* 0x000e220000002000 */
[----:B------:R-:W-:Y:S01]  /*0a80*/  @P5 FMUL R45, R45, 0.25 ;  /* 0x3e8000002d2d5820 */ /* 0x000fe20000400000 */
[----:B------:R-:W-:Y:S02]  /*0a90*/  FSETP.GEU.AND P5, PT, R51, 1.175494350822287508e-38, PT ;  /* 0x008000003300780b */ /* 0x000fe40003fae000 */
[----:B------:R-:W-:Y:S01]  /*0aa0*/  @!P4 FMUL R48, R48, 16777216 ;  /* 0x4b8000003030c820 */ /* 0x000fe20000400000 */
[----:B------:R-:W-:Y:S01]  /*0ab0*/  FSEL R54, R49, 1, P6 ;  /* 0x3f80000031367808 */ /* 0x000fe20003000000 */
[----:B------:R-:W-:Y:S01]  /*0ac0*/  @!P4 FMUL R45, R45, 16777216 ;  /* 0x4b8000002d2dc820 */ /* 0x000fe20000400000 */
[----:B-1----:R-:W-:-:S03]  /*0ad0*/  FSETP.GT.AND P4, PT, R50, 8.50705917302346158658e+37, PT ;  /* 0x7e8000003200780b */ /* 0x002fc60003f84000 */
[----:B------:R-:W1:Y:S01]  /*0ae0*/  MUFU.RCP R55, R45 ;  /* 0x0000002d00377308 */ /* 0x000e620000001000 */
[----:B------:R-:W-:Y:S01]  /*0af0*/  @P6 FMUL R51, R51, 0.25 ;  /* 0x3e80000033336820 */ /* 0x000fe20000400000 */
[----:B------:R-:W-:Y:S02]  /*0b00*/  FSETP.GEU.AND P6, PT, R50, 1.175494350822287508e-38, PT ;  /* 0x008000003200780b */ /* 0x000fe40003fce000 */
[----:B------:R-:W-:Y:S01]  /*0b10*/  FSEL R53, R49, 1, P4 ;  /* 0x3f80000031357808 */ /* 0x000fe20002000000 */
[----:B------:R-:W-:Y:S01]  /*0b20*/  @!P5 FMUL R51, R51, 16777216 ;  /* 0x4b8000003333d820 */ /* 0x000fe20000400000 */
[----:B------:R-:W-:Y:S01]  /*0b30*/  @!P5 FMUL R54, R54, 16777216 ;  /* 0x4b8000003636d820 */ /* 0x000fe20000400000 */
[----:B0-----:R-:W-:-:S03]  /*0b40*/  FSETP.GT.AND P5, PT, R46, 8.50705917302346158658e+37, PT ;  /* 0x7e8000002e00780b */ /* 0x001fc60003fa4000 */
[----:B------:R-:W-:Y:S01]  /*0b50*/  @P4 FMUL R50, R50, 0.25 ;  /* 0x3e80000032324820 */ /* 0x000fe20000400000 */
[----:B------:R-:W-:Y:S01]  /*0b60*/  FSETP.GEU.AND P4, PT, R46, 1.175494350822287508e-38, PT ;  /* 0x008000002e00780b */ /* 0x000fe20003f8e000 */
[----:B------:R-:W0:Y:S01]  /*0b70*/  MUFU.RCP R51, R51 ;  /* 0x0000003300337308 */ /* 0x000e220000001000 */
[----:B------:R-:W-:Y:S02]  /*0b80*/  FSEL R47, R49, 1, P5 ;  /* 0x3f800000312f7808 */ /* 0x000fe40002800000 */
[----:B------:R-:W-:Y:S01]  /*0b90*/  @!P6 FMUL R50, R50, 16777216 ;  /* 0x4b8000003232e820 */ /* 0x000fe20000400000 */
[----:B-1----:R-:W-:Y:S01]  /*0ba0*/  FMUL R55, R55, R48 ;  /* 0x0000003037377220 */ /* 0x002fe20000400000 */
[----:B------:R-:W-:-:S03]  /*0bb0*/  @!P6 FMUL R53, R53, 16777216 ;  /* 0x4b8000003535e820 */ /* 0x000fc60000400000 */
[----:B------:R1:W2:Y:S01]  /*0bc0*/  MUFU.RCP R52, R50 ;  /* 0x0000003200347308 */ /* 0x0002a20000001000 */
[----:B------:R-:W-:Y:S01]  /*0bd0*/  @P5 FMUL R46, R46, 0.25 ;  /* 0x3e8000002e2e5820 */ /* 0x000fe20000400000 */
[-C--:B------:R-:W-:Y:S01]  /*0be0*/  FMUL R29, R29, R55.reuse ;  /* 0x000000371d1d7220 */ /* 0x080fe20000400000 */
[-C--:B------:R-:W-:Y:S01]  /*0bf0*/  FMUL R30, R30, R55.reuse ;  /* 0x000000371e1e7220 */ /* 0x080fe20000400000 */
[----:B------:R-:W-:Y:S01]  /*0c00*/  @!P4 FMUL R47, R47, 16777216 ;  /* 0x4b8000002f2fc820 */ /* 0x000fe20000400000 */
[----:B------:R-:W-:Y:S01]  /*0c10*/  @!P4 FMUL R46, R46, 16777216 ;  /* 0x4b8000002e2ec820 */ /* 0x000fe20000400000 */
[-C--:B------:R-:W-:Y:S01]  /*0c20*/  FMUL R31, R31, R55.reuse ;  /* 0x000000371f1f7220 */ /* 0x080fe20000400000 */
[-C--:B------:R-:W-:Y:S01]  /*0c30*/  FMUL R48, R4, R55.reuse ;  /* 0x0000003704307220 */ /* 0x080fe20000400000 */
[----:B0-----:R-:W-:Y:S01]  /*0c40*/  FMUL R45, R51, R54 ;  /* 0x00000036332d7220 */ /* 0x001fe20000400000 */
[-C--:B------:R-:W-:Y:S01]  /*0c50*/  FMUL R6, R6, R55.reuse ;  /* 0x0000003706067220 */ /* 0x080fe20000400000 */
[-C--:B------:R-:W-:Y:S01]  /*0c60*/  FMUL R49, R5, R55.reuse ;  /* 0x0000003705317220 */ /* 0x080fe20000400000 */
[----:B------:R-:W0:Y:S01]  /*0c70*/  MUFU.RCP R46, R46 ;  /* 0x0000002e002e7308 */ /* 0x000e220000001000 */
[-C--:B------:R-:W-:Y:S01]  /*0c80*/  FMUL R33, R33, R55.reuse ;  /* 0x0000003721217220 */ /* 0x080fe20000400000 */
[----:B-1----:R-:W-:Y:S01]  /*0c90*/  FMUL R50, R32, R55 ;  /* 0x0000003720327220 */ /* 0x002fe20000400000 */
[----:B------:R-:W-:Y:S01]  /*0ca0*/  F2FP.PACK_AB R4, R30, R29 ;  /* 0x0000001d1e04723e */ /* 0x000fe200000000ff */
[----:B------:R-:W-:Y:S01]  /*0cb0*/  FMUL R51, R7, R45 ;  /* 0x0000002d07337220 */ /* 0x000fe20000400000 */
[----:B------:R-:W-:Y:S01]  /*0cc0*/  IADD3 R26, P5, R26, c[0x0][0x168], RZ ;  /* 0x00005a001a1a7a10 */ /* 0x000fe20007fbe0ff */
[----:B--2---:R-:W-:Y:S01]  /*0cd0*/  FMUL R53, R52, R53 ;  /* 0x0000003534357220 */ /* 0x004fe20000400000 */
[----:B------:R-:W-:Y:S01]  /*0ce0*/  IADD3 R30, P4, R27, c[0x0][0x168], RZ ;  /* 0x00005a001b1e7a10 */ /* 0x000fe20007f9e0ff */
[----:B------:R-:W-:Y:S01]  /*0cf0*/  FMUL R32, R35, R45 ;  /* 0x0000002d23207220 */ /* 0x000fe20000400000 */
[----:B------:R-:W-:Y:S01]  /*0d00*/  F2FP.PACK_AB R5, R48, R31 ;  /* 0x0000001f3005723e */ /* 0x000fe200000000ff */
[-C--:B------:R-:W-:Y:S01]  /*0d10*/  FMUL R34, R34, R45.reuse ;  /* 0x0000002d22227220 */ /* 0x080fe20000400000 */
[----:B------:R-:W-:Y:S01]  /*0d20*/  IADD3.X R27, R25, c[0x0][0x16c], RZ, P5, !PT ;  /* 0x00005b00191b7a10 */ /* 0x000fe20002ffe4ff */
[-C--:B------:R-:W-:Y:S01]  /*0d30*/  FMUL R9, R9, R45.reuse ;  /* 0x0000002d09097220 */ /* 0x080fe20000400000 */
[----:B------:R-:W-:Y:S01]  /*0d40*/  F2FP.PACK_AB R6, R49, R6 ;  /* 0x000000063106723e */ /* 0x000fe200000000ff */
[----:B------:R-:W-:Y:S01]  /*0d50*/  FMUL R52, R8, R45 ;  /* 0x0000002d08347220 */ /* 0x000fe20000400000 */
[----:B------:R-:W-:Y:S01]  /*0d60*/  F2FP.PACK_AB R7, R50, R33 ;  /* 0x000000213207723e */ /* 0x000fe200000000ff */
[----:B0-----:R-:W-:Y:S01]  /*0d70*/  FMUL R47, R46, R47 ;  /* 0x0000002f2e2f7220 */ /* 0x001fe20000400000 */
[----:B------:R-:W-:Y:S01]  /*0d80*/  IADD3.X R31, R24, c[0x0][0x16c], RZ, P4, !PT ;  /* 0x00005b00181f7a10 */ /* 0x000fe200027fe4ff */
[-C--:B------:R-:W-:Y:S01]  /*0d90*/  FMUL R39, R39, R45.reuse ;  /* 0x0000002d27277220 */ /* 0x080fe20000400000 */
[----:B------:R-:W-:Y:S01]  /*0da0*/  FMUL R36, R36, R45 ;  /* 0x0000002d24247220 */ /* 0x000fe20000400000 */
[----:B------:R-:W-:Y:S01]  /*0db0*/  FMUL R25, R16, R47 ;  /* 0x0000002f10197220 */ /* 0x000fe20000400000 */
[----:B------:R-:W-:Y:S01]  /*0dc0*/  FMUL R35, R10, R45 ;  /* 0x0000002d0a237220 */ /* 0x000fe20000400000 */
[-C--:B------:R-:W-:Y:S01]  /*0dd0*/  FMUL R16, R17, R47.reuse ;  /* 0x0000002f11107220 */ /* 0x080fe20000400000 */
[----:B------:R0:W-:Y:S01]  /*0de0*/  STS [R28.X4], R55 ;  /* 0x000000371c007388 */ /* 0x0001e20000004800 */
[-C--:B------:R-:W-:Y:S01]  /*0df0*/  FMUL R14, R14, R47.reuse ;  /* 0x0000002f0e0e7220 */ /* 0x080fe20000400000 */
[----:B------:R-:W-:Y:S01]  /*0e00*/  FMUL R17, R18, R47 ;  /* 0x0000002f12117220 */ /* 0x000fe20000400000 */
[-C--:B------:R-:W-:Y:S01]  /*0e10*/  FMUL R46, R11, R53.reuse ;  /* 0x000000350b2e7220 */ /* 0x080fe20000400000 */
[-C--:B------:R-:W-:Y:S01]  /*0e20*/  FMUL R41, R41, R53.reuse ;  /* 0x0000003529297220 */ /* 0x080fe20000400000 */
[-C--:B------:R-:W-:Y:S01]  /*0e30*/  FMUL R42, R42, R53.reuse ;  /* 0x000000352a2a7220 */ /* 0x080fe20000400000 */
[-C--:B------:R-:W-:Y:S01]  /*0e40*/  FMUL R44, R44, R53.reuse ;  /* 0x000000352c2c7220 */ /* 0x080fe20000400000 */
[----:B------:R-:W-:Y:S01]  /*0e50*/  FMUL R43, R43, R53 ;  /* 0x000000352b2b7220 */ /* 0x000fe20000400000 */
[----:B------:R1:W-:Y:S01]  /*0e60*/  @!P2 STG.E.128 [R30.64], R4 ;  /* 0x000000041e00a986 */ /* 0x0003e2000c101d04 */
[----:B------:R-:W-:Y:S01]  /*0e70*/  F2FP.PACK_AB R8, R34, R51 ;  /* 0x000000332208723e */ /* 0x000fe200000000ff */
[-C--:B0-----:R-:W-:Y:S01]  /*0e80*/  FMUL R55, R38, R53.reuse ;  /* 0x0000003526377220 */ /* 0x081fe20000400000 */
[-C--:B------:R-:W-:Y:S01]  /*0e90*/  FMUL R38, R37, R53.reuse ;  /* 0x0000003525267220 */ /* 0x080fe20000400000 */
[----:B------:R-:W-:Y:S01]  /*0ea0*/  FMUL R37, R40, R53 ;  /* 0x0000003528257220 */ /* 0x000fe20000400000 */
[----:B------:R-:W-:Y:S01]  /*0eb0*/  F2FP.PACK_AB R9, R52, R9 ;  /* 0x000000093409723e */ /* 0x000fe200000000ff */
[----:B------:R-:W-:Y:S01]  /*0ec0*/  FMUL R12, R12, R47 ;  /* 0x0000002f0c0c7220 */ /* 0x000fe20000400000 */
[----:B------:R-:W-:Y:S01]  /*0ed0*/  F2FP.PACK_AB R10, R32, R39 ;  /* 0x00000027200a723e */ /* 0x000fe200000000ff */
[-C--:B------:R-:W-:Y:S01]  /*0ee0*/  FMUL R13, R13, R47.reuse ;  /* 0x0000002f0d0d7220 */ /* 0x080fe20000400000 */
[----:B------:R-:W-:Y:S01]  /*0ef0*/  F2FP.PACK_AB R11, R35, R36 ;  /* 0x00000024230b723e */ /* 0x000fe200000000ff */
[-C--:B------:R-:W-:Y:S01]  /*0f00*/  FMUL R15, R15, R47.reuse ;  /* 0x0000002f0f0f7220 */ /* 0x080fe20000400000 */
[----:B------:R-:W-:Y:S01]  /*0f10*/  IADD3 R20, P2, R20, c[0x0][0x168], RZ ;  /* 0x00005a0014147a10 */ /* 0x000fe20007f5e0ff */
[----:B------:R-:W-:Y:S01]  /*0f20*/  FMUL R18, R19, R47 ;  /* 0x0000002f13127220 */ /* 0x000fe20000400000 */
[----:B------:R-:W-:Y:S01]  /*0f30*/  F2FP.PACK_AB R14, R17, R14 ;  /* 0x0000000e110e723e */ /* 0x000fe200000000ff */
[----:B------:R-:W-:Y:S01]  /*0f40*/  @!P3 STG.E.128 [R26.64], R8 ;  /* 0x000000081a00b986 */ /* 0x000fe2000c101d04 */
[----:B------:R-:W-:-:S02]  /*0f50*/  LOP3.LUT R17, R21, 0xf, R0, 0xf8, !PT ;  /* 0x0000000f15117812 */ /* 0x000fc400078ef800 */
[----:B------:R-:W-:Y:S01]  /*0f60*/  F2FP.PACK_AB R40, R55, R46 ;  /* 0x0000002e3728723e */ /* 0x000fe200000000ff */
[----:B------:R-:W-:Y:S01]  /*0f70*/  STS [R28.X4+0x10], R45 ;  /* 0x0000102d1c007388 */ /* 0x000fe20000004800 */
[----:B------:R-:W-:Y:S02]  /*0f80*/  F2FP.PACK_AB R41, R38, R41 ;  /* 0x000000292629723e */ /* 0x000fe400000000ff */
[----:B------:R-:W-:Y:S01]  /*0f90*/  F2FP.PACK_AB R42, R37, R42 ;  /* 0x0000002a252a723e */ /* 0x000fe200000000ff */
[----:B------:R-:W-:Y:S01]  /*0fa0*/  STS [R28.X4+0x20], R53 ;  /* 0x000020351c007388 */ /* 0x000fe20000004800 */
[----:B------:R-:W-:Y:S02]  /*0fb0*/  F2FP.PACK_AB R43, R43, R44 ;  /* 0x0000002c2b2b723e */ /* 0x000fe400000000ff */
[----:B------:R-:W-:Y:S01]  /*0fc0*/  IADD3.X R21, R22, c[0x0][0x16c], RZ, P2, !PT ;  /* 0x00005b0016157a10 */ /* 0x000fe200017fe4ff */
[----:B------:R-:W-:Y:S01]  /*0fd0*/  STS [R28.X4+0x30], R47 ;  /* 0x0000302f1c007388 */ /* 0x000fe20000004800 */
[----:B------:R-:W-:-:S02]  /*0fe0*/  LOP3.LUT P2, RZ, R0, 0x30, RZ, 0xc0, !PT ;  /* 0x0000003000ff7812 */ /* 0x000fc4000784c0ff */
[----:B------:R-:W-:Y:S01]  /*0ff0*/  ISETP.LT.U32.AND P3, PT, R17, 0x1080, PT ;  /* 0x000010801100780c */ /* 0x000fe20003f61070 */
[----:B------:R-:W-:Y:S01]  /*1000*/  @!P1 STG.E.128 [R20.64], R40 ;  /* 0x0000002814009986 */ /* 0x000fe2000c101d04 */
[----:B-1----:R-:W-:Y:S02]  /*1010*/  IADD3 R4, P4, R3, c[0x0][0x168], RZ ;  /* 0x00005a0003047a10 */ /* 0x002fe40007f9e0ff */
[----:B------:R-:W-:Y:S02]  /*1020*/  ISETP.LT.U32.AND.EX P1, PT, R2, RZ, !P2, P3 ;  /* 0x000000ff0200720c */ /* 0x000fe40005721130 */
[----:B------:R-:W-:Y:S02]  /*1030*/  F2FP.PACK_AB R12, R25, R12 ;  /* 0x0000000c190c723e */ /* 0x000fe400000000ff */
[----:B------:R-:W-:Y:S02]  /*1040*/  F2FP.PACK_AB R13, R16, R13 ;  /* 0x0000000d100d723e */ /* 0x000fe400000000ff */
[----:B------:R-:W-:-:S02]  /*1050*/  IADD3.X R5, R23, c[0x0][0x16c], RZ, P4, !PT ;  /* 0x00005b0017057a10 */ /* 0x000fc400027fe4ff */
[----:B------:R-:W-:-:S05]  /*1060*/  F2FP.PACK_AB R15, R18, R15 ;  /* 0x0000000f120f723e */ /* 0x000fca00000000ff */
[----:B------:R-:W-:Y:S04]  /*1070*/  @!P0 STG.E.128 [R4.64], R12 ;  /* 0x0000000c04008986 */ /* 0x000fe8000c101d04 */
[----:B------:R-:W-:Y:S06]  /*1080*/  BAR.SYNC 0x0 ;  /* 0x0000000000007b1d */ /* 0x000fec0000000000 */
[----:B------:R-:W-:Y:S05]  /*1090*/  @!P1 EXIT ;  /* 0x000000000000994d */ /* 0x000fea0003800000 */
[----:B------:R-:W-:Y:S02]  /*10a0*/  LOP3.LUT R0, R0, 0xf, RZ, 0xc0, !PT ;  /* 0x0000000f00007812 */ /* 0x000fe400078ec0ff */
[----:B------:R-:W-:-:S03]  /*10b0*/  LEA R4, P0, R17, c[0x0][0x170], 0x2 ;  /* 0x00005c0011047a11 */ /* 0x000fc600078010ff */
[----:B------:R-:W0:Y:S01]  /*10c0*/  LDS R3, [R0.X4] ;  /* 0x0000000000037984 */ /* 0x000e220000004800 */
[----:B------:R-:W-:-:S05]  /*10d0*/  LEA.HI.X R5, R17, c[0x0][0x174], R2, 0x2, P0 ;  /* 0x00005d0011057a11 */ /* 0x000fca00000f1402 */
[----:B0-----:R-:W-:Y:S01]  /*10e0*/  STG.E [R4.64], R3 ;  /* 0x0000000304007986 */ /* 0x001fe2000c101904 */
[----:B------:R-:W-:Y:S05]  /*10f0*/  EXIT ;  /* 0x000000000000794d */ /* 0x000fea0003800000 */
.L_x_0:
[----:B------:R-:W-:-:S00]  /*1100*/  BRA `(.L_x_0) ;  /* 0xfffffff000007947 */ /* 0x000fc0000383ffff */
[----:B------:R-:W-:-:S00]  /*1110*/  NOP ;  /* 0x0000000000007918 */ /* 0x000fc00000000000 */
        /* <DEDUP_REMOVED lines=14> */
.L_x_1:


//--------------------- .nv.global.init           --------------------------
	.section	.nv.global.init,"aw",@progbits
.nv.global.init:
	.type		_$_str,@object
	.size		_$_str,(_$_str_$_2 - _$_str)
_$_str:
        /*0000*/ 	.byte	0x5f, 0x5f, 0x43, 0x55, 0x44, 0x41, 0x5f, 0x46, 0x54, 0x5a, 0x00
	.type		_$_str_$_2,@object
	.size		_$_str_$_2,(.L_1 - _$_str_$_2)
_$_str_$_2:
        /*000b*/ 	.byte	0x5f, 0x5f, 0x43, 0x55, 0x44, 0x41, 0x5f, 0x50, 0x52, 0x45, 0x43, 0x5f, 0x53, 0x51, 0x52, 0x54
        /*001b*/ 	.byte	0x00
.L_1:


//--------------------- .nv.shared.l2norm_fwd_kernel --------------------------
	.section	.nv.shared.l2norm_fwd_kernel,"aw",@nobits
	.align	16
